//
// Generated by NVIDIA NVVM Compiler
//
// Compiler Build ID: CL-36424714
// Cuda compilation tools, release 13.0, V13.0.88
// Based on NVVM 20.0.0
//

.version 9.0
.target sm_100
.address_size 64

	// .globl	_ZN3cub18CUB_300001_SM_10006detail11EmptyKernelIvEEvv
.global .align 1 .b8 _ZN41_INTERNAL_2ac34639_4_k_cu_0d280d0c_1815424cuda3std3__45__cpo5beginE[1];
.global .align 1 .b8 _ZN41_INTERNAL_2ac34639_4_k_cu_0d280d0c_1815424cuda3std3__45__cpo3endE[1];
.global .align 1 .b8 _ZN41_INTERNAL_2ac34639_4_k_cu_0d280d0c_1815424cuda3std3__45__cpo6cbeginE[1];
.global .align 1 .b8 _ZN41_INTERNAL_2ac34639_4_k_cu_0d280d0c_1815424cuda3std3__45__cpo4cendE[1];
.global .align 1 .b8 _ZN41_INTERNAL_2ac34639_4_k_cu_0d280d0c_1815424cuda3std3__45__cpo6rbeginE[1];
.global .align 1 .b8 _ZN41_INTERNAL_2ac34639_4_k_cu_0d280d0c_1815424cuda3std3__45__cpo4rendE[1];
.global .align 1 .b8 _ZN41_INTERNAL_2ac34639_4_k_cu_0d280d0c_1815424cuda3std3__45__cpo7crbeginE[1];
.global .align 1 .b8 _ZN41_INTERNAL_2ac34639_4_k_cu_0d280d0c_1815424cuda3std3__45__cpo5crendE[1];
.global .align 1 .b8 _ZN41_INTERNAL_2ac34639_4_k_cu_0d280d0c_1815424cuda3std3__443_GLOBAL__N__2ac34639_4_k_cu_0d280d0c_1815426ignoreE[1];
.global .align 1 .b8 _ZN41_INTERNAL_2ac34639_4_k_cu_0d280d0c_1815424cuda3std3__419piecewise_constructE[1];
.global .align 1 .b8 _ZN41_INTERNAL_2ac34639_4_k_cu_0d280d0c_1815424cuda3std3__48in_placeE[1];
.global .align 1 .b8 _ZN41_INTERNAL_2ac34639_4_k_cu_0d280d0c_1815424cuda3std3__420unreachable_sentinelE[1];
.global .align 1 .b8 _ZN41_INTERNAL_2ac34639_4_k_cu_0d280d0c_1815424cuda3std3__47nulloptE[1];
.global .align 1 .b8 _ZN41_INTERNAL_2ac34639_4_k_cu_0d280d0c_1815424cuda3std3__48unexpectE[1];
.global .align 1 .b8 _ZN41_INTERNAL_2ac34639_4_k_cu_0d280d0c_1815424cuda3std6ranges3__45__cpo4swapE[1];
.global .align 1 .b8 _ZN41_INTERNAL_2ac34639_4_k_cu_0d280d0c_1815424cuda3std6ranges3__45__cpo9iter_moveE[1];
.global .align 1 .b8 _ZN41_INTERNAL_2ac34639_4_k_cu_0d280d0c_1815424cuda3std6ranges3__45__cpo5beginE[1];
.global .align 1 .b8 _ZN41_INTERNAL_2ac34639_4_k_cu_0d280d0c_1815424cuda3std6ranges3__45__cpo3endE[1];
.global .align 1 .b8 _ZN41_INTERNAL_2ac34639_4_k_cu_0d280d0c_1815424cuda3std6ranges3__45__cpo6cbeginE[1];
.global .align 1 .b8 _ZN41_INTERNAL_2ac34639_4_k_cu_0d280d0c_1815424cuda3std6ranges3__45__cpo4cendE[1];
.global .align 1 .b8 _ZN41_INTERNAL_2ac34639_4_k_cu_0d280d0c_1815424cuda3std6ranges3__45__cpo7advanceE[1];
.global .align 1 .b8 _ZN41_INTERNAL_2ac34639_4_k_cu_0d280d0c_1815424cuda3std6ranges3__45__cpo9iter_swapE[1];
.global .align 1 .b8 _ZN41_INTERNAL_2ac34639_4_k_cu_0d280d0c_1815424cuda3std6ranges3__45__cpo4nextE[1];
.global .align 1 .b8 _ZN41_INTERNAL_2ac34639_4_k_cu_0d280d0c_1815424cuda3std6ranges3__45__cpo4prevE[1];
.global .align 1 .b8 _ZN41_INTERNAL_2ac34639_4_k_cu_0d280d0c_1815424cuda3std6ranges3__45__cpo4dataE[1];
.global .align 1 .b8 _ZN41_INTERNAL_2ac34639_4_k_cu_0d280d0c_1815424cuda3std6ranges3__45__cpo5cdataE[1];
.global .align 1 .b8 _ZN41_INTERNAL_2ac34639_4_k_cu_0d280d0c_1815424cuda3std6ranges3__45__cpo4sizeE[1];
.global .align 1 .b8 _ZN41_INTERNAL_2ac34639_4_k_cu_0d280d0c_1815424cuda3std6ranges3__45__cpo5ssizeE[1];
.global .align 1 .b8 _ZN41_INTERNAL_2ac34639_4_k_cu_0d280d0c_1815424cuda3std6ranges3__45__cpo8distanceE[1];
.global .align 1 .b8 _ZN41_INTERNAL_2ac34639_4_k_cu_0d280d0c_1815426thrust24THRUST_300001_SM_1000_NS8cuda_cub3parE[1];
.global .align 1 .b8 _ZN41_INTERNAL_2ac34639_4_k_cu_0d280d0c_1815426thrust24THRUST_300001_SM_1000_NS8cuda_cub10par_nosyncE[1];
.global .align 1 .b8 _ZN41_INTERNAL_2ac34639_4_k_cu_0d280d0c_1815426thrust24THRUST_300001_SM_1000_NS6system6detail10sequential3seqE[1];
.global .align 1 .b8 _ZN41_INTERNAL_2ac34639_4_k_cu_0d280d0c_1815426thrust24THRUST_300001_SM_1000_NS6system3cpp3parE[1];
.global .align 1 .b8 _ZN41_INTERNAL_2ac34639_4_k_cu_0d280d0c_1815426thrust24THRUST_300001_SM_1000_NS12placeholders2_1E[1];
.global .align 1 .b8 _ZN41_INTERNAL_2ac34639_4_k_cu_0d280d0c_1815426thrust24THRUST_300001_SM_1000_NS12placeholders2_2E[1];
.global .align 1 .b8 _ZN41_INTERNAL_2ac34639_4_k_cu_0d280d0c_1815426thrust24THRUST_300001_SM_1000_NS12placeholders2_3E[1];
.global .align 1 .b8 _ZN41_INTERNAL_2ac34639_4_k_cu_0d280d0c_1815426thrust24THRUST_300001_SM_1000_NS12placeholders2_4E[1];
.global .align 1 .b8 _ZN41_INTERNAL_2ac34639_4_k_cu_0d280d0c_1815426thrust24THRUST_300001_SM_1000_NS12placeholders2_5E[1];
.global .align 1 .b8 _ZN41_INTERNAL_2ac34639_4_k_cu_0d280d0c_1815426thrust24THRUST_300001_SM_1000_NS12placeholders2_6E[1];
.global .align 1 .b8 _ZN41_INTERNAL_2ac34639_4_k_cu_0d280d0c_1815426thrust24THRUST_300001_SM_1000_NS12placeholders2_7E[1];
.global .align 1 .b8 _ZN41_INTERNAL_2ac34639_4_k_cu_0d280d0c_1815426thrust24THRUST_300001_SM_1000_NS12placeholders2_8E[1];
.global .align 1 .b8 _ZN41_INTERNAL_2ac34639_4_k_cu_0d280d0c_1815426thrust24THRUST_300001_SM_1000_NS12placeholders2_9E[1];
.global .align 1 .b8 _ZN41_INTERNAL_2ac34639_4_k_cu_0d280d0c_1815426thrust24THRUST_300001_SM_1000_NS12placeholders3_10E[1];
.global .align 1 .b8 _ZN41_INTERNAL_2ac34639_4_k_cu_0d280d0c_1815426thrust24THRUST_300001_SM_1000_NS3seqE[1];
.global .align 1 .b8 _ZN41_INTERNAL_2ac34639_4_k_cu_0d280d0c_1815426thrust24THRUST_300001_SM_1000_NS6deviceE[1];

.visible .entry _ZN3cub18CUB_300001_SM_10006detail11EmptyKernelIvEEvv()
{


	ret;

}


// ===== COMPILED SASS (sm_100) =====

	.target	sm_100

	.elftype	@"ET_EXEC"


//--------------------- .note.nv.tkinfo           --------------------------
	.section	.note.nv.tkinfo,"",@"SHT_NOTE"
	.sectionflags	@"SHF_NOTE_NV_TKINFO"
	.tkinfo
        /*0018*/ 	.word	0x00000002
        /*0030*/ 	.string	""
        /*0030*/ 	.string	"ptxas"
        /*0030*/ 	.string	"Cuda compilation tools, release 13.0, V13.0.88"
        /*0030*/ 	.string	"Build cuda_13.0.r13.0/compiler.36424714_0"
        /*0030*/ 	.string	"-arch sm_100 -m 64 "



//--------------------- .note.nv.cuinfo           --------------------------
	.section	.note.nv.cuinfo,"",@"SHT_NOTE"
	.sectionflags	@"SHF_NOTE_NV_CUINFO"
        /*0018*/ 	.short	0x0002
        /*001a*/ 	.short	0x0064
        /*001c*/ 	.short	0x0082
	.zero		2


//--------------------- .nv.info                  --------------------------
	.section	.nv.info,"",@"SHT_CUDA_INFO"
	.align	4


	//----- nvinfo : EIATTR_REGCOUNT
	.align		4
        /*0000*/ 	.byte	0x04, 0x2f
        /*0002*/ 	.short	(.L_46 - .L_45)
	.align		4
.L_45:
        /*0004*/ 	.word	index@(_ZN3cub18CUB_300001_SM_10006detail11EmptyKernelIvEEvv)
        /*0008*/ 	.word	0x00000004


	//----- nvinfo : EIATTR_FRAME_SIZE
	.align		4
.L_46:
        /*000c*/ 	.byte	0x04, 0x11
        /*000e*/ 	.short	(.L_48 - .L_47)
	.align		4
.L_47:
        /*0010*/ 	.word	index@(_ZN3cub18CUB_300001_SM_10006detail11EmptyKernelIvEEvv)
        /*0014*/ 	.word	0x00000000


	//----- nvinfo : EIATTR_MIN_STACK_SIZE
	.align		4
.L_48:
        /*0018*/ 	.byte	0x04, 0x12
        /*001a*/ 	.short	(.L_50 - .L_49)
	.align		4
.L_49:
        /*001c*/ 	.word	index@(_ZN3cub18CUB_300001_SM_10006detail11EmptyKernelIvEEvv)
        /*0020*/ 	.word	0x00000000
.L_50:


//--------------------- .nv.compat                --------------------------
	.section	.nv.compat,"",@"SHT_CUDA_COMPAT_INFO"
	.align	4
        /*0000*/ 	.byte	0x02, 0x09, 0x00, 0x00, 0x02, 0x02, 0x01, 0x00, 0x02, 0x05, 0x05, 0x00, 0x03, 0x07, 0x01, 0x01
        /*0010*/ 	.byte	0x02, 0x03, 0x00, 0x00, 0x02, 0x06, 0x01, 0x00, 0x04, 0x0b, 0x08, 0x00, 0x09, 0x00, 0x00, 0x00
        /*0020*/ 	.byte	0x00, 0x00, 0x00, 0x00


//--------------------- .nv.info._ZN3cub18CUB_300001_SM_10006detail11EmptyKernelIvEEvv --------------------------
	.section	.nv.info._ZN3cub18CUB_300001_SM_10006detail11EmptyKernelIvEEvv,"",@"SHT_CUDA_INFO"
	.sectionflags	@""
	.align	4


	//----- nvinfo : EIATTR_CUDA_API_VERSION
	.align		4
        /*0000*/ 	.byte	0x04, 0x37
        /*0002*/ 	.short	(.L_52 - .L_51)
.L_51:
        /*0004*/ 	.word	0x00000082


	//----- nvinfo : EIATTR_SPARSE_MMA_MASK
	.align		4
.L_52:
        /*0008*/ 	.byte	0x03, 0x50
        /*000a*/ 	.short	0x0000


	//----- nvinfo : EIATTR_MAXREG_COUNT
	.align		4
        /*000c*/ 	.byte	0x03, 0x1b
        /*000e*/ 	.short	0x00ff


	//----- nvinfo : EIATTR_MERCURY_ISA_VERSION
	.align		4
        /*0010*/ 	.byte	0x03, 0x5f
        /*0012*/ 	.short	0x0101


	//----- nvinfo : EIATTR_VRC_CTA_INIT_COUNT
	.align		4
        /*0014*/ 	.byte	0x02, 0x4a
	.zero		1
	.zero		1


	//----- nvinfo : EIATTR_EXIT_INSTR_OFFSETS
	.align		4
        /*0018*/ 	.byte	0x04, 0x1c
        /*001a*/ 	.short	(.L_54 - .L_53)


	//   ....[0]....
.L_53:
        /*001c*/ 	.word	0x00000010


	//----- nvinfo : EIATTR_SW_WAR
	.align		4
.L_54:
        /*0020*/ 	.byte	0x04, 0x36
        /*0022*/ 	.short	(.L_56 - .L_55)
.L_55:
        /*0024*/ 	.word	0x00000008
.L_56:


//--------------------- .nv.callgraph             --------------------------
	.section	.nv.callgraph,"",@"SHT_CUDA_CALLGRAPH"
	.align	4
	.sectionentsize	8
	.align		4
        /*0000*/ 	.word	0x00000000
	.align		4
        /*0004*/ 	.word	0xffffffff
	.align		4
        /*0008*/ 	.word	0x00000000
	.align		4
        /*000c*/ 	.word	0xfffffffe
	.align		4
        /*0010*/ 	.word	0x00000000
	.align		4
        /*0014*/ 	.word	0xfffffffd
	.align		4
        /*0018*/ 	.word	0x00000000
	.align		4
        /*001c*/ 	.word	0xfffffffc


//--------------------- .nv.constant4             --------------------------
	.section	.nv.constant4,"a",@progbits
	.align	8
	.align		8
.nv.constant4:
        /*0000*/ 	.dword	_ZN41_INTERNAL_2ac34639_4_k_cu_0d280d0c_1818604cuda3std3__45__cpo5beginE
	.align		8
        /*0008*/ 	.dword	_ZN41_INTERNAL_2ac34639_4_k_cu_0d280d0c_1818604cuda3std3__45__cpo3endE
	.align		8
        /*0010*/ 	.dword	_ZN41_INTERNAL_2ac34639_4_k_cu_0d280d0c_1818604cuda3std3__45__cpo6cbeginE
	.align		8
        /*0018*/ 	.dword	_ZN41_INTERNAL_2ac34639_4_k_cu_0d280d0c_1818604cuda3std3__45__cpo4cendE
	.align		8
        /*0020*/ 	.dword	_ZN41_INTERNAL_2ac34639_4_k_cu_0d280d0c_1818604cuda3std3__45__cpo6rbeginE
	.align		8
        /*0028*/ 	.dword	_ZN41_INTERNAL_2ac34639_4_k_cu_0d280d0c_1818604cuda3std3__45__cpo4rendE
	.align		8
        /*0030*/ 	.dword	_ZN41_INTERNAL_2ac34639_4_k_cu_0d280d0c_1818604cuda3std3__45__cpo7crbeginE
	.align		8
        /*0038*/ 	.dword	_ZN41_INTERNAL_2ac34639_4_k_cu_0d280d0c_1818604cuda3std3__45__cpo5crendE
	.align		8
        /*0040*/ 	.dword	_ZN41_INTERNAL_2ac34639_4_k_cu_0d280d0c_1818604cuda3std3__443_GLOBAL__N__2ac34639_4_k_cu_0d280d0c_1818606ignoreE
	.align		8
        /*0048*/ 	.dword	_ZN41_INTERNAL_2ac34639_4_k_cu_0d280d0c_1818604cuda3std3__419piecewise_constructE
	.align		8
        /*0050*/ 	.dword	_ZN41_INTERNAL_2ac34639_4_k_cu_0d280d0c_1818604cuda3std3__48in_placeE
	.align		8
        /*0058*/ 	.dword	_ZN41_INTERNAL_2ac34639_4_k_cu_0d280d0c_1818604cuda3std3__420unreachable_sentinelE
	.align		8
        /*0060*/ 	.dword	_ZN41_INTERNAL_2ac34639_4_k_cu_0d280d0c_1818604cuda3std3__47nulloptE
	.align		8
        /*0068*/ 	.dword	_ZN41_INTERNAL_2ac34639_4_k_cu_0d280d0c_1818604cuda3std3__48unexpectE
	.align		8
        /*0070*/ 	.dword	_ZN41_INTERNAL_2ac34639_4_k_cu_0d280d0c_1818604cuda3std6ranges3__45__cpo4swapE
	.align		8
        /*0078*/ 	.dword	_ZN41_INTERNAL_2ac34639_4_k_cu_0d280d0c_1818604cuda3std6ranges3__45__cpo9iter_moveE
	.align		8
        /*0080*/ 	.dword	_ZN41_INTERNAL_2ac34639_4_k_cu_0d280d0c_1818604cuda3std6ranges3__45__cpo5beginE
	.align		8
        /*0088*/ 	.dword	_ZN41_INTERNAL_2ac34639_4_k_cu_0d280d0c_1818604cuda3std6ranges3__45__cpo3endE
	.align		8
        /*0090*/ 	.dword	_ZN41_INTERNAL_2ac34639_4_k_cu_0d280d0c_1818604cuda3std6ranges3__45__cpo6cbeginE
	.align		8
        /*0098*/ 	.dword	_ZN41_INTERNAL_2ac34639_4_k_cu_0d280d0c_1818604cuda3std6ranges3__45__cpo4cendE
	.align		8
        /*00a0*/ 	.dword	_ZN41_INTERNAL_2ac34639_4_k_cu_0d280d0c_1818604cuda3std6ranges3__45__cpo7advanceE
	.align		8
        /*00a8*/ 	.dword	_ZN41_INTERNAL_2ac34639_4_k_cu_0d280d0c_1818604cuda3std6ranges3__45__cpo9iter_swapE
	.align		8
        /*00b0*/ 	.dword	_ZN41_INTERNAL_2ac34639_4_k_cu_0d280d0c_1818604cuda3std6ranges3__45__cpo4nextE
	.align		8
        /*00b8*/ 	.dword	_ZN41_INTERNAL_2ac34639_4_k_cu_0d280d0c_1818604cuda3std6ranges3__45__cpo4prevE
	.align		8
        /*00c0*/ 	.dword	_ZN41_INTERNAL_2ac34639_4_k_cu_0d280d0c_1818604cuda3std6ranges3__45__cpo4dataE
	.align		8
        /*00c8*/ 	.dword	_ZN41_INTERNAL_2ac34639_4_k_cu_0d280d0c_1818604cuda3std6ranges3__45__cpo5cdataE
	.align		8
        /*00d0*/ 	.dword	_ZN41_INTERNAL_2ac34639_4_k_cu_0d280d0c_1818604cuda3std6ranges3__45__cpo4sizeE
	.align		8
        /*00d8*/ 	.dword	_ZN41_INTERNAL_2ac34639_4_k_cu_0d280d0c_1818604cuda3std6ranges3__45__cpo5ssizeE
	.align		8
        /*00e0*/ 	.dword	_ZN41_INTERNAL_2ac34639_4_k_cu_0d280d0c_1818604cuda3std6ranges3__45__cpo8distanceE
	.align		8
        /*00e8*/ 	.dword	_ZN41_INTERNAL_2ac34639_4_k_cu_0d280d0c_1818606thrust24THRUST_300001_SM_1000_NS8cuda_cub3parE
	.align		8
        /*00f0*/ 	.dword	_ZN41_INTERNAL_2ac34639_4_k_cu_0d280d0c_1818606thrust24THRUST_300001_SM_1000_NS8cuda_cub10par_nosyncE
	.align		8
        /*00f8*/ 	.dword	_ZN41_INTERNAL_2ac34639_4_k_cu_0d280d0c_1818606thrust24THRUST_300001_SM_1000_NS6system6detail10sequential3seqE
	.align		8
        /*0100*/ 	.dword	_ZN41_INTERNAL_2ac34639_4_k_cu_0d280d0c_1818606thrust24THRUST_300001_SM_1000_NS6system3cpp3parE
	.align		8
        /*0108*/ 	.dword	_ZN41_INTERNAL_2ac34639_4_k_cu_0d280d0c_1818606thrust24THRUST_300001_SM_1000_NS12placeholders2_1E
	.align		8
        /*0110*/ 	.dword	_ZN41_INTERNAL_2ac34639_4_k_cu_0d280d0c_1818606thrust24THRUST_300001_SM_1000_NS12placeholders2_2E
	.align		8
        /*0118*/ 	.dword	_ZN41_INTERNAL_2ac34639_4_k_cu_0d280d0c_1818606thrust24THRUST_300001_SM_1000_NS12placeholders2_3E
	.align		8
        /*0120*/ 	.dword	_ZN41_INTERNAL_2ac34639_4_k_cu_0d280d0c_1818606thrust24THRUST_300001_SM_1000_NS12placeholders2_4E
	.align		8
        /*0128*/ 	.dword	_ZN41_INTERNAL_2ac34639_4_k_cu_0d280d0c_1818606thrust24THRUST_300001_SM_1000_NS12placeholders2_5E
	.align		8
        /*0130*/ 	.dword	_ZN41_INTERNAL_2ac34639_4_k_cu_0d280d0c_1818606thrust24THRUST_300001_SM_1000_NS12placeholders2_6E
	.align		8
        /*0138*/ 	.dword	_ZN41_INTERNAL_2ac34639_4_k_cu_0d280d0c_1818606thrust24THRUST_300001_SM_1000_NS12placeholders2_7E
	.align		8
        /*0140*/ 	.dword	_ZN41_INTERNAL_2ac34639_4_k_cu_0d280d0c_1818606thrust24THRUST_300001_SM_1000_NS12placeholders2_8E
	.align		8
        /*0148*/ 	.dword	_ZN41_INTERNAL_2ac34639_4_k_cu_0d280d0c_1818606thrust24THRUST_300001_SM_1000_NS12placeholders2_9E
	.align		8
        /*0150*/ 	.dword	_ZN41_INTERNAL_2ac34639_4_k_cu_0d280d0c_1818606thrust24THRUST_300001_SM_1000_NS12placeholders3_10E
	.align		8
        /*0158*/ 	.dword	_ZN41_INTERNAL_2ac34639_4_k_cu_0d280d0c_1818606thrust24THRUST_300001_SM_1000_NS3seqE
	.align		8
        /*0160*/ 	.dword	_ZN41_INTERNAL_2ac34639_4_k_cu_0d280d0c_1818606thrust24THRUST_300001_SM_1000_NS6deviceE


//--------------------- .text._ZN3cub18CUB_300001_SM_10006detail11EmptyKernelIvEEvv --------------------------
	.section	.text._ZN3cub18CUB_300001_SM_10006detail11EmptyKernelIvEEvv,"ax",@progbits
	.align	128
        .global         _ZN3cub18CUB_300001_SM_10006detail11EmptyKernelIvEEvv
        .type           _ZN3cub18CUB_300001_SM_10006detail11EmptyKernelIvEEvv,@function
        .size           _ZN3cub18CUB_300001_SM_10006detail11EmptyKernelIvEEvv,(.L_x_1 - _ZN3cub18CUB_300001_SM_10006detail11EmptyKernelIvEEvv)
        .other          _ZN3cub18CUB_300001_SM_10006detail11EmptyKernelIvEEvv,@"STO_CUDA_ENTRY STV_DEFAULT"
_ZN3cub18CUB_300001_SM_10006detail11EmptyKernelIvEEvv:
.text._ZN3cub18CUB_300001_SM_10006detail11EmptyKernelIvEEvv:
[----:B------:R-:W-:Y:S01]  /*0000*/  LDC R1, c[0x0][0x37c] ;  /* 0x0000df00ff017b82 */ /* 0x000fe20000000800 */
[----:B------:R-:W-:Y:S05]  /*0010*/  EXIT ;  /* 0x000000000000794d */ /* 0x000fea0003800000 */
.L_x_0:
[----:B------:R-:W-:-:S00]  /*0020*/  BRA `(.L_x_0) ;  /* 0xfffffffc00fc7947 */ /* 0x000fc0000383ffff */
[----:B------:R-:W-:-:S00]  /*0030*/  NOP ;  /* 0x0000000000007918 */ /* 0x000fc00000000000 */
        /* <DEDUP_REMOVED lines=12> */
.L_x_1:


//--------------------- .nv.shared.reserved.0     --------------------------
	.section	.nv.shared.reserved.0,"aw",@nobits
	.weak		__nv_reservedSMEM_offset_0_alias
	.size		__nv_reservedSMEM_offset_0_alias, 0, 64
	.other		__nv_reservedSMEM_offset_0_alias,@"STO_CUDA_RESERVED_SHARED STV_DEFAULT"
__nv_reservedSMEM_offset_0_alias:
	.zero		0
	.zero		64


//--------------------- .nv.global                --------------------------
	.section	.nv.global,"aw",@nobits
.nv.global:
	.type		_ZN41_INTERNAL_2ac34639_4_k_cu_0d280d0c_1818606thrust24THRUST_300001_SM_1000_NS12placeholders2_8E,@object
	.size		_ZN41_INTERNAL_2ac34639_4_k_cu_0d280d0c_1818606thrust24THRUST_300001_SM_1000_NS12placeholders2_8E,(_ZN41_INTERNAL_2ac34639_4_k_cu_0d280d0c_1818604cuda3std3__443_GLOBAL__N__2ac34639_4_k_cu_0d280d0c_1818606ignoreE - _ZN41_INTERNAL_2ac34639_4_k_cu_0d280d0c_1818606thrust24THRUST_300001_SM_1000_NS12placeholders2_8E)
_ZN41_INTERNAL_2ac34639_4_k_cu_0d280d0c_1818606thrust24THRUST_300001_SM_1000_NS12placeholders2_8E:
	.zero		1
	.type		_ZN41_INTERNAL_2ac34639_4_k_cu_0d280d0c_1818604cuda3std3__443_GLOBAL__N__2ac34639_4_k_cu_0d280d0c_1818606ignoreE,@object
	.size		_ZN41_INTERNAL_2ac34639_4_k_cu_0d280d0c_1818604cuda3std3__443_GLOBAL__N__2ac34639_4_k_cu_0d280d0c_1818606ignoreE,(_ZN41_INTERNAL_2ac34639_4_k_cu_0d280d0c_1818604cuda3std6ranges3__45__cpo4dataE - _ZN41_INTERNAL_2ac34639_4_k_cu_0d280d0c_1818604cuda3std3__443_GLOBAL__N__2ac34639_4_k_cu_0d280d0c_1818606ignoreE)
_ZN41_INTERNAL_2ac34639_4_k_cu_0d280d0c_1818604cuda3std3__443_GLOBAL__N__2ac34639_4_k_cu_0d280d0c_1818606ignoreE:
	.zero		1
	.type		_ZN41_INTERNAL_2ac34639_4_k_cu_0d280d0c_1818604cuda3std6ranges3__45__cpo4dataE,@object
	.size		_ZN41_INTERNAL_2ac34639_4_k_cu_0d280d0c_1818604cuda3std6ranges3__45__cpo4dataE,(_ZN41_INTERNAL_2ac34639_4_k_cu_0d280d0c_1818606thrust24THRUST_300001_SM_1000_NS6system3cpp3parE - _ZN41_INTERNAL_2ac34639_4_k_cu_0d280d0c_1818604cuda3std6ranges3__45__cpo4dataE)
_ZN41_INTERNAL_2ac34639_4_k_cu_0d280d0c_1818604cuda3std6ranges3__45__cpo4dataE:
	.zero		1
	.type		_ZN41_INTERNAL_2ac34639_4_k_cu_0d280d0c_1818606thrust24THRUST_300001_SM_1000_NS6system3cpp3parE,@object
	.size		_ZN41_INTERNAL_2ac34639_4_k_cu_0d280d0c_1818606thrust24THRUST_300001_SM_1000_NS6system3cpp3parE,(_ZN41_INTERNAL_2ac34639_4_k_cu_0d280d0c_1818604cuda3std3__45__cpo5beginE - _ZN41_INTERNAL_2ac34639_4_k_cu_0d280d0c_1818606thrust24THRUST_300001_SM_1000_NS6system3cpp3parE)
_ZN41_INTERNAL_2ac34639_4_k_cu_0d280d0c_1818606thrust24THRUST_300001_SM_1000_NS6system3cpp3parE:
	.zero		1
	.type		_ZN41_INTERNAL_2ac34639_4_k_cu_0d280d0c_1818604cuda3std3__45__cpo5beginE,@object
	.size		_ZN41_INTERNAL_2ac34639_4_k_cu_0d280d0c_1818604cuda3std3__45__cpo5beginE,(_ZN41_INTERNAL_2ac34639_4_k_cu_0d280d0c_1818604cuda3std6ranges3__45__cpo5beginE - _ZN41_INTERNAL_2ac34639_4_k_cu_0d280d0c_1818604cuda3std3__45__cpo5beginE)
_ZN41_INTERNAL_2ac34639_4_k_cu_0d280d0c_1818604cuda3std3__45__cpo5beginE:
	.zero		1
	.type		_ZN41_INTERNAL_2ac34639_4_k_cu_0d280d0c_1818604cuda3std6ranges3__45__cpo5beginE,@object
	.size		_ZN41_INTERNAL_2ac34639_4_k_cu_0d280d0c_1818604cuda3std6ranges3__45__cpo5beginE,(_ZN41_INTERNAL_2ac34639_4_k_cu_0d280d0c_1818606thrust24THRUST_300001_SM_1000_NS6deviceE - _ZN41_INTERNAL_2ac34639_4_k_cu_0d280d0c_1818604cuda3std6ranges3__45__cpo5beginE)
_ZN41_INTERNAL_2ac34639_4_k_cu_0d280d0c_1818604cuda3std6ranges3__45__cpo5beginE:
	.zero		1
	.type		_ZN41_INTERNAL_2ac34639_4_k_cu_0d280d0c_1818606thrust24THRUST_300001_SM_1000_NS6deviceE,@object
	.size		_ZN41_INTERNAL_2ac34639_4_k_cu_0d280d0c_1818606thrust24THRUST_300001_SM_1000_NS6deviceE,(_ZN41_INTERNAL_2ac34639_4_k_cu_0d280d0c_1818604cuda3std3__47nulloptE - _ZN41_INTERNAL_2ac34639_4_k_cu_0d280d0c_1818606thrust24THRUST_300001_SM_1000_NS6deviceE)
_ZN41_INTERNAL_2ac34639_4_k_cu_0d280d0c_1818606thrust24THRUST_300001_SM_1000_NS6deviceE:
	.zero		1
	.type		_ZN41_INTERNAL_2ac34639_4_k_cu_0d280d0c_1818604cuda3std3__47nulloptE,@object
	.size		_ZN41_INTERNAL_2ac34639_4_k_cu_0d280d0c_1818604cuda3std3__47nulloptE,(_ZN41_INTERNAL_2ac34639_4_k_cu_0d280d0c_1818604cuda3std6ranges3__45__cpo8distanceE - _ZN41_INTERNAL_2ac34639_4_k_cu_0d280d0c_1818604cuda3std3__47nulloptE)
_ZN41_INTERNAL_2ac34639_4_k_cu_0d280d0c_1818604cuda3std3__47nulloptE:
	.zero		1
	.type		_ZN41_INTERNAL_2ac34639_4_k_cu_0d280d0c_1818604cuda3std6ranges3__45__cpo8distanceE,@object
	.size		_ZN41_INTERNAL_2ac34639_4_k_cu_0d280d0c_1818604cuda3std6ranges3__45__cpo8distanceE,(_ZN41_INTERNAL_2ac34639_4_k_cu_0d280d0c_1818606thrust24THRUST_300001_SM_1000_NS12placeholders2_4E - _ZN41_INTERNAL_2ac34639_4_k_cu_0d280d0c_1818604cuda3std6ranges3__45__cpo8distanceE)
_ZN41_INTERNAL_2ac34639_4_k_cu_0d280d0c_1818604cuda3std6ranges3__45__cpo8distanceE:
	.zero		1
	.type		_ZN41_INTERNAL_2ac34639_4_k_cu_0d280d0c_1818606thrust24THRUST_300001_SM_1000_NS12placeholders2_4E,@object
	.size		_ZN41_INTERNAL_2ac34639_4_k_cu_0d280d0c_1818606thrust24THRUST_300001_SM_1000_NS12placeholders2_4E,(_ZN41_INTERNAL_2ac34639_4_k_cu_0d280d0c_1818604cuda3std3__45__cpo6rbeginE - _ZN41_INTERNAL_2ac34639_4_k_cu_0d280d0c_1818606thrust24THRUST_300001_SM_1000_NS12placeholders2_4E)
_ZN41_INTERNAL_2ac34639_4_k_cu_0d280d0c_1818606thrust24THRUST_300001_SM_1000_NS12placeholders2_4E:
	.zero		1
	.type		_ZN41_INTERNAL_2ac34639_4_k_cu_0d280d0c_1818604cuda3std3__45__cpo6rbeginE,@object
	.size		_ZN41_INTERNAL_2ac34639_4_k_cu_0d280d0c_1818604cuda3std3__45__cpo6rbeginE,(_ZN41_INTERNAL_2ac34639_4_k_cu_0d280d0c_1818604cuda3std6ranges3__45__cpo7advanceE - _ZN41_INTERNAL_2ac34639_4_k_cu_0d280d0c_1818604cuda3std3__45__cpo6rbeginE)
_ZN41_INTERNAL_2ac34639_4_k_cu_0d280d0c_1818604cuda3std3__45__cpo6rbeginE:
	.zero		1
	.type		_ZN41_INTERNAL_2ac34639_4_k_cu_0d280d0c_1818604cuda3std6ranges3__45__cpo7advanceE,@object
	.size		_ZN41_INTERNAL_2ac34639_4_k_cu_0d280d0c_1818604cuda3std6ranges3__45__cpo7advanceE,(_ZN41_INTERNAL_2ac34639_4_k_cu_0d280d0c_1818606thrust24THRUST_300001_SM_1000_NS12placeholders3_10E - _ZN41_INTERNAL_2ac34639_4_k_cu_0d280d0c_1818604cuda3std6ranges3__45__cpo7advanceE)
_ZN41_INTERNAL_2ac34639_4_k_cu_0d280d0c_1818604cuda3std6ranges3__45__cpo7advanceE:
	.zero		1
	.type		_ZN41_INTERNAL_2ac34639_4_k_cu_0d280d0c_1818606thrust24THRUST_300001_SM_1000_NS12placeholders3_10E,@object
	.size		_ZN41_INTERNAL_2ac34639_4_k_cu_0d280d0c_1818606thrust24THRUST_300001_SM_1000_NS12placeholders3_10E,(_ZN41_INTERNAL_2ac34639_4_k_cu_0d280d0c_1818604cuda3std3__48in_placeE - _ZN41_INTERNAL_2ac34639_4_k_cu_0d280d0c_1818606thrust24THRUST_300001_SM_1000_NS12placeholders3_10E)
_ZN41_INTERNAL_2ac34639_4_k_cu_0d280d0c_1818606thrust24THRUST_300001_SM_1000_NS12placeholders3_10E:
	.zero		1
	.type		_ZN41_INTERNAL_2ac34639_4_k_cu_0d280d0c_1818604cuda3std3__48in_placeE,@object
	.size		_ZN41_INTERNAL_2ac34639_4_k_cu_0d280d0c_1818604cuda3std3__48in_placeE,(_ZN41_INTERNAL_2ac34639_4_k_cu_0d280d0c_1818604cuda3std6ranges3__45__cpo4sizeE - _ZN41_INTERNAL_2ac34639_4_k_cu_0d280d0c_1818604cuda3std3__48in_placeE)
_ZN41_INTERNAL_2ac34639_4_k_cu_0d280d0c_1818604cuda3std3__48in_placeE:
	.zero		1
	.type		_ZN41_INTERNAL_2ac34639_4_k_cu_0d280d0c_1818604cuda3std6ranges3__45__cpo4sizeE,@object
	.size		_ZN41_INTERNAL_2ac34639_4_k_cu_0d280d0c_1818604cuda3std6ranges3__45__cpo4sizeE,(_ZN41_INTERNAL_2ac34639_4_k_cu_0d280d0c_1818606thrust24THRUST_300001_SM_1000_NS12placeholders2_2E - _ZN41_INTERNAL_2ac34639_4_k_cu_0d280d0c_1818604cuda3std6ranges3__45__cpo4sizeE)
_ZN41_INTERNAL_2ac34639_4_k_cu_0d280d0c_1818604cuda3std6ranges3__45__cpo4sizeE:
	.zero		1
	.type		_ZN41_INTERNAL_2ac34639_4_k_cu_0d280d0c_1818606thrust24THRUST_300001_SM_1000_NS12placeholders2_2E,@object
	.size		_ZN41_INTERNAL_2ac34639_4_k_cu_0d280d0c_1818606thrust24THRUST_300001_SM_1000_NS12placeholders2_2E,(_ZN41_INTERNAL_2ac34639_4_k_cu_0d280d0c_1818604cuda3std3__45__cpo6cbeginE - _ZN41_INTERNAL_2ac34639_4_k_cu_0d280d0c_1818606thrust24THRUST_300001_SM_1000_NS12placeholders2_2E)
_ZN41_INTERNAL_2ac34639_4_k_cu_0d280d0c_1818606thrust24THRUST_300001_SM_1000_NS12placeholders2_2E:
	.zero		1
	.type		_ZN41_INTERNAL_2ac34639_4_k_cu_0d280d0c_1818604cuda3std3__45__cpo6cbeginE,@object
	.size		_ZN41_INTERNAL_2ac34639_4_k_cu_0d280d0c_1818604cuda3std3__45__cpo6cbeginE,(_ZN41_INTERNAL_2ac34639_4_k_cu_0d280d0c_1818604cuda3std6ranges3__45__cpo6cbeginE - _ZN41_INTERNAL_2ac34639_4_k_cu_0d280d0c_1818604cuda3std3__45__cpo6cbeginE)
_ZN41_INTERNAL_2ac34639_4_k_cu_0d280d0c_1818604cuda3std3__45__cpo6cbeginE:
	.zero		1
	.type		_ZN41_INTERNAL_2ac34639_4_k_cu_0d280d0c_1818604cuda3std6ranges3__45__cpo6cbeginE,@object
	.size		_ZN41_INTERNAL_2ac34639_4_k_cu_0d280d0c_1818604cuda3std6ranges3__45__cpo6cbeginE,(_ZN41_INTERNAL_2ac34639_4_k_cu_0d280d0c_1818606thrust24THRUST_300001_SM_1000_NS12placeholders2_6E - _ZN41_INTERNAL_2ac34639_4_k_cu_0d280d0c_1818604cuda3std6ranges3__45__cpo6cbeginE)
_ZN41_INTERNAL_2ac34639_4_k_cu_0d280d0c_1818604cuda3std6ranges3__45__cpo6cbeginE:
	.zero		1
	.type		_ZN41_INTERNAL_2ac34639_4_k_cu_0d280d0c_1818606thrust24THRUST_300001_SM_1000_NS12placeholders2_6E,@object
	.size		_ZN41_INTERNAL_2ac34639_4_k_cu_0d280d0c_1818606thrust24THRUST_300001_SM_1000_NS12placeholders2_6E,(_ZN41_INTERNAL_2ac34639_4_k_cu_0d280d0c_1818604cuda3std3__45__cpo7crbeginE - _ZN41_INTERNAL_2ac34639_4_k_cu_0d280d0c_1818606thrust24THRUST_300001_SM_1000_NS12placeholders2_6E)
_ZN41_INTERNAL_2ac34639_4_k_cu_0d280d0c_1818606thrust24THRUST_300001_SM_1000_NS12placeholders2_6E:
	.zero		1
	.type		_ZN41_INTERNAL_2ac34639_4_k_cu_0d280d0c_1818604cuda3std3__45__cpo7crbeginE,@object
	.size		_ZN41_INTERNAL_2ac34639_4_k_cu_0d280d0c_1818604cuda3std3__45__cpo7crbeginE,(_ZN41_INTERNAL_2ac34639_4_k_cu_0d280d0c_1818604cuda3std6ranges3__45__cpo4nextE - _ZN41_INTERNAL_2ac34639_4_k_cu_0d280d0c_1818604cuda3std3__45__cpo7crbeginE)
_ZN41_INTERNAL_2ac34639_4_k_cu_0d280d0c_1818604cuda3std3__45__cpo7crbeginE:
	.zero		1
	.type		_ZN41_INTERNAL_2ac34639_4_k_cu_0d280d0c_1818604cuda3std6ranges3__45__cpo4nextE,@object
	.size		_ZN41_INTERNAL_2ac34639_4_k_cu_0d280d0c_1818604cuda3std6ranges3__45__cpo4nextE,(_ZN41_INTERNAL_2ac34639_4_k_cu_0d280d0c_1818604cuda3std6ranges3__45__cpo4swapE - _ZN41_INTERNAL_2ac34639_4_k_cu_0d280d0c_1818604cuda3std6ranges3__45__cpo4nextE)
_ZN41_INTERNAL_2ac34639_4_k_cu_0d280d0c_1818604cuda3std6ranges3__45__cpo4nextE:
	.zero		1
	.type		_ZN41_INTERNAL_2ac34639_4_k_cu_0d280d0c_1818604cuda3std6ranges3__45__cpo4swapE,@object
	.size		_ZN41_INTERNAL_2ac34639_4_k_cu_0d280d0c_1818604cuda3std6ranges3__45__cpo4swapE,(_ZN41_INTERNAL_2ac34639_4_k_cu_0d280d0c_1818606thrust24THRUST_300001_SM_1000_NS8cuda_cub10par_nosyncE - _ZN41_INTERNAL_2ac34639_4_k_cu_0d280d0c_1818604cuda3std6ranges3__45__cpo4swapE)
_ZN41_INTERNAL_2ac34639_4_k_cu_0d280d0c_1818604cuda3std6ranges3__45__cpo4swapE:
	.zero		1
	.type		_ZN41_INTERNAL_2ac34639_4_k_cu_0d280d0c_1818606thrust24THRUST_300001_SM_1000_NS8cuda_cub10par_nosyncE,@object
	.size		_ZN41_INTERNAL_2ac34639_4_k_cu_0d280d0c_1818606thrust24THRUST_300001_SM_1000_NS8cuda_cub10par_nosyncE,(_ZN41_INTERNAL_2ac34639_4_k_cu_0d280d0c_1818606thrust24THRUST_300001_SM_1000_NS3seqE - _ZN41_INTERNAL_2ac34639_4_k_cu_0d280d0c_1818606thrust24THRUST_300001_SM_1000_NS8cuda_cub10par_nosyncE)
_ZN41_INTERNAL_2ac34639_4_k_cu_0d280d0c_1818606thrust24THRUST_300001_SM_1000_NS8cuda_cub10par_nosyncE:
	.zero		1
	.type		_ZN41_INTERNAL_2ac34639_4_k_cu_0d280d0c_1818606thrust24THRUST_300001_SM_1000_NS3seqE,@object
	.size		_ZN41_INTERNAL_2ac34639_4_k_cu_0d280d0c_1818606thrust24THRUST_300001_SM_1000_NS3seqE,(_ZN41_INTERNAL_2ac34639_4_k_cu_0d280d0c_1818604cuda3std3__420unreachable_sentinelE - _ZN41_INTERNAL_2ac34639_4_k_cu_0d280d0c_1818606thrust24THRUST_300001_SM_1000_NS3seqE)
_ZN41_INTERNAL_2ac34639_4_k_cu_0d280d0c_1818606thrust24THRUST_300001_SM_1000_NS3seqE:
	.zero		1
	.type		_ZN41_INTERNAL_2ac34639_4_k_cu_0d280d0c_1818604cuda3std3__420unreachable_sentinelE,@object
	.size		_ZN41_INTERNAL_2ac34639_4_k_cu_0d280d0c_1818604cuda3std3__420unreachable_sentinelE,(_ZN41_INTERNAL_2ac34639_4_k_cu_0d280d0c_1818604cuda3std6ranges3__45__cpo5ssizeE - _ZN41_INTERNAL_2ac34639_4_k_cu_0d280d0c_1818604cuda3std3__420unreachable_sentinelE)
_ZN41_INTERNAL_2ac34639_4_k_cu_0d280d0c_1818604cuda3std3__420unreachable_sentinelE:
	.zero		1
	.type		_ZN41_INTERNAL_2ac34639_4_k_cu_0d280d0c_1818604cuda3std6ranges3__45__cpo5ssizeE,@object
	.size		_ZN41_INTERNAL_2ac34639_4_k_cu_0d280d0c_1818604cuda3std6ranges3__45__cpo5ssizeE,(_ZN41_INTERNAL_2ac34639_4_k_cu_0d280d0c_1818606thrust24THRUST_300001_SM_1000_NS12placeholders2_3E - _ZN41_INTERNAL_2ac34639_4_k_cu_0d280d0c_1818604cuda3std6ranges3__45__cpo5ssizeE)
_ZN41_INTERNAL_2ac34639_4_k_cu_0d280d0c_1818604cuda3std6ranges3__45__cpo5ssizeE:
	.zero		1
	.type		_ZN41_INTERNAL_2ac34639_4_k_cu_0d280d0c_1818606thrust24THRUST_300001_SM_1000_NS12placeholders2_3E,@object
	.size		_ZN41_INTERNAL_2ac34639_4_k_cu_0d280d0c_1818606thrust24THRUST_300001_SM_1000_NS12placeholders2_3E,(_ZN41_INTERNAL_2ac34639_4_k_cu_0d280d0c_1818604cuda3std3__45__cpo4cendE - _ZN41_INTERNAL_2ac34639_4_k_cu_0d280d0c_1818606thrust24THRUST_300001_SM_1000_NS12placeholders2_3E)
_ZN41_INTERNAL_2ac34639_4_k_cu_0d280d0c_1818606thrust24THRUST_300001_SM_1000_NS12placeholders2_3E:
	.zero		1
	.type		_ZN41_INTERNAL_2ac34639_4_k_cu_0d280d0c_1818604cuda3std3__45__cpo4cendE,@object
	.size		_ZN41_INTERNAL_2ac34639_4_k_cu_0d280d0c_1818604cuda3std3__45__cpo4cendE,(_ZN41_INTERNAL_2ac34639_4_k_cu_0d280d0c_1818604cuda3std6ranges3__45__cpo4cendE - _ZN41_INTERNAL_2ac34639_4_k_cu_0d280d0c_1818604cuda3std3__45__cpo4cendE)
_ZN41_INTERNAL_2ac34639_4_k_cu_0d280d0c_1818604cuda3std3__45__cpo4cendE:
	.zero		1
	.type		_ZN41_INTERNAL_2ac34639_4_k_cu_0d280d0c_1818604cuda3std6ranges3__45__cpo4cendE,@object
	.size		_ZN41_INTERNAL_2ac34639_4_k_cu_0d280d0c_1818604cuda3std6ranges3__45__cpo4cendE,(_ZN41_INTERNAL_2ac34639_4_k_cu_0d280d0c_1818606thrust24THRUST_300001_SM_1000_NS12placeholders2_7E - _ZN41_INTERNAL_2ac34639_4_k_cu_0d280d0c_1818604cuda3std6ranges3__45__cpo4cendE)
_ZN41_INTERNAL_2ac34639_4_k_cu_0d280d0c_1818604cuda3std6ranges3__45__cpo4cendE:
	.zero		1
	.type		_ZN41_INTERNAL_2ac34639_4_k_cu_0d280d0c_1818606thrust24THRUST_300001_SM_1000_NS12placeholders2_7E,@object
	.size		_ZN41_INTERNAL_2ac34639_4_k_cu_0d280d0c_1818606thrust24THRUST_300001_SM_1000_NS12placeholders2_7E,(_ZN41_INTERNAL_2ac34639_4_k_cu_0d280d0c_1818604cuda3std3__45__cpo5crendE - _ZN41_INTERNAL_2ac34639_4_k_cu_0d280d0c_1818606thrust24THRUST_300001_SM_1000_NS12placeholders2_7E)
_ZN41_INTERNAL_2ac34639_4_k_cu_0d280d0c_1818606thrust24THRUST_300001_SM_1000_NS12placeholders2_7E:
	.zero		1
	.type		_ZN41_INTERNAL_2ac34639_4_k_cu_0d280d0c_1818604cuda3std3__45__cpo5crendE,@object
	.size		_ZN41_INTERNAL_2ac34639_4_k_cu_0d280d0c_1818604cuda3std3__45__cpo5crendE,(_ZN41_INTERNAL_2ac34639_4_k_cu_0d280d0c_1818604cuda3std6ranges3__45__cpo4prevE - _ZN41_INTERNAL_2ac34639_4_k_cu_0d280d0c_1818604cuda3std3__45__cpo5crendE)
_ZN41_INTERNAL_2ac34639_4_k_cu_0d280d0c_1818604cuda3std3__45__cpo5crendE:
	.zero		1
	.type		_ZN41_INTERNAL_2ac34639_4_k_cu_0d280d0c_1818604cuda3std6ranges3__45__cpo4prevE,@object
	.size		_ZN41_INTERNAL_2ac34639_4_k_cu_0d280d0c_1818604cuda3std6ranges3__45__cpo4prevE,(_ZN41_INTERNAL_2ac34639_4_k_cu_0d280d0c_1818604cuda3std6ranges3__45__cpo9iter_moveE - _ZN41_INTERNAL_2ac34639_4_k_cu_0d280d0c_1818604cuda3std6ranges3__45__cpo4prevE)
_ZN41_INTERNAL_2ac34639_4_k_cu_0d280d0c_1818604cuda3std6ranges3__45__cpo4prevE:
	.zero		1
	.type		_ZN41_INTERNAL_2ac34639_4_k_cu_0d280d0c_1818604cuda3std6ranges3__45__cpo9iter_moveE,@object
	.size		_ZN41_INTERNAL_2ac34639_4_k_cu_0d280d0c_1818604cuda3std6ranges3__45__cpo9iter_moveE,(_ZN41_INTERNAL_2ac34639_4_k_cu_0d280d0c_1818606thrust24THRUST_300001_SM_1000_NS6system6detail10sequential3seqE - _ZN41_INTERNAL_2ac34639_4_k_cu_0d280d0c_1818604cuda3std6ranges3__45__cpo9iter_moveE)
_ZN41_INTERNAL_2ac34639_4_k_cu_0d280d0c_1818604cuda3std6ranges3__45__cpo9iter_moveE:
	.zero		1
	.type		_ZN41_INTERNAL_2ac34639_4_k_cu_0d280d0c_1818606thrust24THRUST_300001_SM_1000_NS6system6detail10sequential3seqE,@object
	.size		_ZN41_INTERNAL_2ac34639_4_k_cu_0d280d0c_1818606thrust24THRUST_300001_SM_1000_NS6system6detail10sequential3seqE,(_ZN41_INTERNAL_2ac34639_4_k_cu_0d280d0c_1818606thrust24THRUST_300001_SM_1000_NS12placeholders2_9E - _ZN41_INTERNAL_2ac34639_4_k_cu_0d280d0c_1818606thrust24THRUST_300001_SM_1000_NS6system6detail10sequential3seqE)
_ZN41_INTERNAL_2ac34639_4_k_cu_0d280d0c_1818606thrust24THRUST_300001_SM_1000_NS6system6detail10sequential3seqE:
	.zero		1
	.type		_ZN41_INTERNAL_2ac34639_4_k_cu_0d280d0c_1818606thrust24THRUST_300001_SM_1000_NS12placeholders2_9E,@object
	.size		_ZN41_INTERNAL_2ac34639_4_k_cu_0d280d0c_1818606thrust24THRUST_300001_SM_1000_NS12placeholders2_9E,(_ZN41_INTERNAL_2ac34639_4_k_cu_0d280d0c_1818604cuda3std3__419piecewise_constructE - _ZN41_INTERNAL_2ac34639_4_k_cu_0d280d0c_1818606thrust24THRUST_300001_SM_1000_NS12placeholders2_9E)
_ZN41_INTERNAL_2ac34639_4_k_cu_0d280d0c_1818606thrust24THRUST_300001_SM_1000_NS12placeholders2_9E:
	.zero		1
	.type		_ZN41_INTERNAL_2ac34639_4_k_cu_0d280d0c_1818604cuda3std3__419piecewise_constructE,@object
	.size		_ZN41_INTERNAL_2ac34639_4_k_cu_0d280d0c_1818604cuda3std3__419piecewise_constructE,(_ZN41_INTERNAL_2ac34639_4_k_cu_0d280d0c_1818604cuda3std6ranges3__45__cpo5cdataE - _ZN41_INTERNAL_2ac34639_4_k_cu_0d280d0c_1818604cuda3std3__419piecewise_constructE)
_ZN41_INTERNAL_2ac34639_4_k_cu_0d280d0c_1818604cuda3std3__419piecewise_constructE:
	.zero		1
	.type		_ZN41_INTERNAL_2ac34639_4_k_cu_0d280d0c_1818604cuda3std6ranges3__45__cpo5cdataE,@object
	.size		_ZN41_INTERNAL_2ac34639_4_k_cu_0d280d0c_1818604cuda3std6ranges3__45__cpo5cdataE,(_ZN41_INTERNAL_2ac34639_4_k_cu_0d280d0c_1818606thrust24THRUST_300001_SM_1000_NS12placeholders2_1E - _ZN41_INTERNAL_2ac34639_4_k_cu_0d280d0c_1818604cuda3std6ranges3__45__cpo5cdataE)
_ZN41_INTERNAL_2ac34639_4_k_cu_0d280d0c_1818604cuda3std6ranges3__45__cpo5cdataE:
	.zero		1
	.type		_ZN41_INTERNAL_2ac34639_4_k_cu_0d280d0c_1818606thrust24THRUST_300001_SM_1000_NS12placeholders2_1E,@object
	.size		_ZN41_INTERNAL_2ac34639_4_k_cu_0d280d0c_1818606thrust24THRUST_300001_SM_1000_NS12placeholders2_1E,(_ZN41_INTERNAL_2ac34639_4_k_cu_0d280d0c_1818604cuda3std3__45__cpo3endE - _ZN41_INTERNAL_2ac34639_4_k_cu_0d280d0c_1818606thrust24THRUST_300001_SM_1000_NS12placeholders2_1E)
_ZN41_INTERNAL_2ac34639_4_k_cu_0d280d0c_1818606thrust24THRUST_300001_SM_1000_NS12placeholders2_1E:
	.zero		1
	.type		_ZN41_INTERNAL_2ac34639_4_k_cu_0d280d0c_1818604cuda3std3__45__cpo3endE,@object
	.size		_ZN41_INTERNAL_2ac34639_4_k_cu_0d280d0c_1818604cuda3std3__45__cpo3endE,(_ZN41_INTERNAL_2ac34639_4_k_cu_0d280d0c_1818604cuda3std6ranges3__45__cpo3endE - _ZN41_INTERNAL_2ac34639_4_k_cu_0d280d0c_1818604cuda3std3__45__cpo3endE)
_ZN41_INTERNAL_2ac34639_4_k_cu_0d280d0c_1818604cuda3std3__45__cpo3endE:
	.zero		1
	.type		_ZN41_INTERNAL_2ac34639_4_k_cu_0d280d0c_1818604cuda3std6ranges3__45__cpo3endE,@object
	.size		_ZN41_INTERNAL_2ac34639_4_k_cu_0d280d0c_1818604cuda3std6ranges3__45__cpo3endE,(_ZN41_INTERNAL_2ac34639_4_k_cu_0d280d0c_1818606thrust24THRUST_300001_SM_1000_NS12placeholders2_5E - _ZN41_INTERNAL_2ac34639_4_k_cu_0d280d0c_1818604cuda3std6ranges3__45__cpo3endE)
_ZN41_INTERNAL_2ac34639_4_k_cu_0d280d0c_1818604cuda3std6ranges3__45__cpo3endE:
	.zero		1
	.type		_ZN41_INTERNAL_2ac34639_4_k_cu_0d280d0c_1818606thrust24THRUST_300001_SM_1000_NS12placeholders2_5E,@object
	.size		_ZN41_INTERNAL_2ac34639_4_k_cu_0d280d0c_1818606thrust24THRUST_300001_SM_1000_NS12placeholders2_5E,(_ZN41_INTERNAL_2ac34639_4_k_cu_0d280d0c_1818604cuda3std3__45__cpo4rendE - _ZN41_INTERNAL_2ac34639_4_k_cu_0d280d0c_1818606thrust24THRUST_300001_SM_1000_NS12placeholders2_5E)
_ZN41_INTERNAL_2ac34639_4_k_cu_0d280d0c_1818606thrust24THRUST_300001_SM_1000_NS12placeholders2_5E:
	.zero		1
	.type		_ZN41_INTERNAL_2ac34639_4_k_cu_0d280d0c_1818604cuda3std3__45__cpo4rendE,@object
	.size		_ZN41_INTERNAL_2ac34639_4_k_cu_0d280d0c_1818604cuda3std3__45__cpo4rendE,(_ZN41_INTERNAL_2ac34639_4_k_cu_0d280d0c_1818604cuda3std6ranges3__45__cpo9iter_swapE - _ZN41_INTERNAL_2ac34639_4_k_cu_0d280d0c_1818604cuda3std3__45__cpo4rendE)
_ZN41_INTERNAL_2ac34639_4_k_cu_0d280d0c_1818604cuda3std3__45__cpo4rendE:
	.zero		1
	.type		_ZN41_INTERNAL_2ac34639_4_k_cu_0d280d0c_1818604cuda3std6ranges3__45__cpo9iter_swapE,@object
	.size		_ZN41_INTERNAL_2ac34639_4_k_cu_0d280d0c_1818604cuda3std6ranges3__45__cpo9iter_swapE,(_ZN41_INTERNAL_2ac34639_4_k_cu_0d280d0c_1818604cuda3std3__48unexpectE - _ZN41_INTERNAL_2ac34639_4_k_cu_0d280d0c_1818604cuda3std6ranges3__45__cpo9iter_swapE)
_ZN41_INTERNAL_2ac34639_4_k_cu_0d280d0c_1818604cuda3std6ranges3__45__cpo9iter_swapE:
	.zero		1
	.type		_ZN41_INTERNAL_2ac34639_4_k_cu_0d280d0c_1818604cuda3std3__48unexpectE,@object
	.size		_ZN41_INTERNAL_2ac34639_4_k_cu_0d280d0c_1818604cuda3std3__48unexpectE,(_ZN41_INTERNAL_2ac34639_4_k_cu_0d280d0c_1818606thrust24THRUST_300001_SM_1000_NS8cuda_cub3parE - _ZN41_INTERNAL_2ac34639_4_k_cu_0d280d0c_1818604cuda3std3__48unexpectE)
_ZN41_INTERNAL_2ac34639_4_k_cu_0d280d0c_1818604cuda3std3__48unexpectE:
	.zero		1
	.type		_ZN41_INTERNAL_2ac34639_4_k_cu_0d280d0c_1818606thrust24THRUST_300001_SM_1000_NS8cuda_cub3parE,@object
	.size		_ZN41_INTERNAL_2ac34639_4_k_cu_0d280d0c_1818606thrust24THRUST_300001_SM_1000_NS8cuda_cub3parE,(.L_29 - _ZN41_INTERNAL_2ac34639_4_k_cu_0d280d0c_1818606thrust24THRUST_300001_SM_1000_NS8cuda_cub3parE)
_ZN41_INTERNAL_2ac34639_4_k_cu_0d280d0c_1818606thrust24THRUST_300001_SM_1000_NS8cuda_cub3parE:
	.zero		1
.L_29:


//--------------------- .nv.constant0._ZN3cub18CUB_300001_SM_10006detail11EmptyKernelIvEEvv --------------------------
	.section	.nv.constant0._ZN3cub18CUB_300001_SM_10006detail11EmptyKernelIvEEvv,"a",@progbits
	.sectionflags	@""
	.align	4
.nv.constant0._ZN3cub18CUB_300001_SM_10006detail11EmptyKernelIvEEvv:
	.zero		896


//--------------------- SYMBOLS --------------------------

	.type		.nv.reservedSmem.offset0,@object
	.size		.nv.reservedSmem.offset0,0x4
